	.headerflags	@"EF_CUDA_TEXMODE_UNIFIED EF_CUDA_64BIT_ADDRESS EF_CUDA_ACCELERATORS EF_CUDA_SM90 EF_CUDA_VIRTUAL_SM(EF_CUDA_SM90)"
	.elftype	@"ET_EXEC"


//--------------------- .nv.info                  --------------------------
	.section	.nv.info,"",@"SHT_CUDA_INFO"
	.align	4


	//----- nvinfo : EIATTR_REGCOUNT
	.align		4
        /*0000*/ 	.byte	0x04, 0x2f
        /*0002*/ 	.short	(.L_3 - .L_2)
	.align		4
.L_2:
        /*0004*/ 	.word	index@(triton_per_fused__weight_norm_interface_0)
        /*0008*/ 	.word	0x0000003b


	//----- nvinfo : EIATTR_MIN_STACK_SIZE
	.align		4
.L_3:
        /*000c*/ 	.byte	0x04, 0x12
        /*000e*/ 	.short	(.L_5 - .L_4)
	.align		4
.L_4:
        /*0010*/ 	.word	index@(triton_per_fused__weight_norm_interface_0)
        /*0014*/ 	.word	0x00000000


	//----- nvinfo : EIATTR_FRAME_SIZE
	.align		4
.L_5:
        /*0018*/ 	.byte	0x04, 0x11
        /*001a*/ 	.short	(.L_7 - .L_6)
	.align		4
.L_6:
        /*001c*/ 	.word	index@(triton_per_fused__weight_norm_interface_0)
        /*0020*/ 	.word	0x00000000


	//----- nvinfo : EIATTR_MIN_STACK_SIZE
	.align		4
.L_7:
        /*0024*/ 	.byte	0x04, 0x12
        /*0026*/ 	.short	(.L_9 - .L_8)
	.align		4
.L_8:
        /*0028*/ 	.word	index@(triton_per_fused__weight_norm_interface_0)
        /*002c*/ 	.word	0x00000000
.L_9:


//--------------------- .nv.info.triton_per_fused__weight_norm_interface_0 --------------------------
	.section	.nv.info.triton_per_fused__weight_norm_interface_0,"",@"SHT_CUDA_INFO"
	.sectionflags	@""
	.align	4


	//----- nvinfo : EIATTR_CUDA_API_VERSION
	.align		4
        /*0000*/ 	.byte	0x04, 0x37
        /*0002*/ 	.short	(.L_11 - .L_10)
.L_10:
        /*0004*/ 	.word	0x0000007c


	//----- nvinfo : EIATTR_KPARAM_INFO
	.align		4
.L_11:
        /*0008*/ 	.byte	0x04, 0x17
        /*000a*/ 	.short	(.L_13 - .L_12)
.L_12:
        /*000c*/ 	.word	0x00000000
        /*0010*/ 	.short	0x0005
        /*0012*/ 	.short	0x0024
        /*0014*/ 	.byte	0x00, 0xf0, 0x11, 0x00


	//----- nvinfo : EIATTR_KPARAM_INFO
	.align		4
.L_13:
        /*0018*/ 	.byte	0x04, 0x17
        /*001a*/ 	.short	(.L_15 - .L_14)
.L_14:
        /*001c*/ 	.word	0x00000000
        /*0020*/ 	.short	0x0004
        /*0022*/ 	.short	0x0020
        /*0024*/ 	.byte	0x00, 0xf0, 0x11, 0x00


	//----- nvinfo : EIATTR_KPARAM_INFO
	.align		4
.L_15:
        /*0028*/ 	.byte	0x04, 0x17
        /*002a*/ 	.short	(.L_17 - .L_16)
.L_16:
        /*002c*/ 	.word	0x00000000
        /*0030*/ 	.short	0x0003
        /*0032*/ 	.short	0x0018
        /*0034*/ 	.byte	0x00, 0xf4, 0x21, 0x00


	//----- nvinfo : EIATTR_KPARAM_INFO
	.align		4
.L_17:
        /*0038*/ 	.byte	0x04, 0x17
        /*003a*/ 	.short	(.L_19 - .L_18)
.L_18:
        /*003c*/ 	.word	0x00000000
        /*0040*/ 	.short	0x0002
        /*0042*/ 	.short	0x0010
        /*0044*/ 	.byte	0x00, 0xf4, 0x21, 0x00


	//----- nvinfo : EIATTR_KPARAM_INFO
	.align		4
.L_19:
        /*0048*/ 	.byte	0x04, 0x17
        /*004a*/ 	.short	(.L_21 - .L_20)
.L_20:
        /*004c*/ 	.word	0x00000000
        /*0050*/ 	.short	0x0001
        /*0052*/ 	.short	0x0008
        /*0054*/ 	.byte	0x00, 0xf4, 0x21, 0x00


	//----- nvinfo : EIATTR_KPARAM_INFO
	.align		4
.L_21:
        /*0058*/ 	.byte	0x04, 0x17
        /*005a*/ 	.short	(.L_23 - .L_22)
.L_22:
        /*005c*/ 	.word	0x00000000
        /*0060*/ 	.short	0x0000
        /*0062*/ 	.short	0x0000
        /*0064*/ 	.byte	0x00, 0xf4, 0x21, 0x00


	//----- nvinfo : EIATTR_SPARSE_MMA_MASK
	.align		4
.L_23:
        /*0068*/ 	.byte	0x03, 0x50
        /*006a*/ 	.short	0x0000


	//----- nvinfo : EIATTR_MAXREG_COUNT
	.align		4
        /*006c*/ 	.byte	0x03, 0x1b
        /*006e*/ 	.short	0x00ff


	//----- nvinfo : EIATTR_COOP_GROUP_MASK_REGIDS
	.align		4
        /*0070*/ 	.byte	0x04, 0x29
        /*0072*/ 	.short	(.L_25 - .L_24)


	//   ....[0]....
.L_24:
        /*0074*/ 	.word	0xffffffff


	//   ....[1]....
        /*0078*/ 	.word	0xffffffff


	//   ....[2]....
        /*007c*/ 	.word	0xffffffff


	//   ....[3]....
        /*0080*/ 	.word	0xffffffff


	//   ....[4]....
        /*0084*/ 	.word	0xffffffff


	//   ....[5]....
        /*0088*/ 	.word	0xffffffff


	//   ....[6]....
        /*008c*/ 	.word	0xffffffff


	//   ....[7]....
        /*0090*/ 	.word	0xffffffff


	//   ....[8]....
        /*0094*/ 	.word	0xffffffff


	//   ....[9]....
        /*0098*/ 	.word	0xffffffff


	//   ....[10]....
        /*009c*/ 	.word	0xffffffff


	//   ....[11]....
        /*00a0*/ 	.word	0xffffffff


	//   ....[12]....
        /*00a4*/ 	.word	0xffffffff


	//   ....[13]....
        /*00a8*/ 	.word	0xffffffff


	//   ....[14]....
        /*00ac*/ 	.word	0xffffffff


	//   ....[15]....
        /*00b0*/ 	.word	0xffffffff


	//   ....[16]....
        /*00b4*/ 	.word	0xffffffff


	//   ....[17]....
        /*00b8*/ 	.word	0xffffffff


	//   ....[18]....
        /*00bc*/ 	.word	0xffffffff


	//   ....[19]....
        /*00c0*/ 	.word	0xffffffff


	//   ....[20]....
        /*00c4*/ 	.word	0xffffffff


	//   ....[21]....
        /*00c8*/ 	.word	0xffffffff


	//   ....[22]....
        /*00cc*/ 	.word	0xffffffff


	//   ....[23]....
        /*00d0*/ 	.word	0xffffffff


	//   ....[24]....
        /*00d4*/ 	.word	0xffffffff


	//   ....[25]....
        /*00d8*/ 	.word	0xffffffff


	//   ....[26]....
        /*00dc*/ 	.word	0xffffffff


	//   ....[27]....
        /*00e0*/ 	.word	0xffffffff


	//   ....[28]....
        /*00e4*/ 	.word	0xffffffff


	//   ....[29]....
        /*00e8*/ 	.word	0xffffffff


	//   ....[30]....
        /*00ec*/ 	.word	0xffffffff


	//   ....[31]....
        /*00f0*/ 	.word	0xffffffff


	//----- nvinfo : EIATTR_COOP_GROUP_INSTR_OFFSETS
	.align		4
.L_25:
        /*00f4*/ 	.byte	0x04, 0x28
        /*00f6*/ 	.short	(.L_27 - .L_26)


	//   ....[0]....
.L_26:
        /*00f8*/ 	.word	0x000003b0


	//   ....[1]....
        /*00fc*/ 	.word	0x000003d0


	//   ....[2]....
        /*0100*/ 	.word	0x000003f0


	//   ....[3]....
        /*0104*/ 	.word	0x00000420


	//   ....[4]....
        /*0108*/ 	.word	0x00000880


	//   ....[5]....
        /*010c*/ 	.word	0x000008a0


	//   ....[6]....
        /*0110*/ 	.word	0x000008b0


	//   ....[7]....
        /*0114*/ 	.word	0x000008c0


	//   ....[8]....
        /*0118*/ 	.word	0x000008d0


	//   ....[9]....
        /*011c*/ 	.word	0x000008e0


	//   ....[10]....
        /*0120*/ 	.word	0x000008f0


	//   ....[11]....
        /*0124*/ 	.word	0x00000970


	//   ....[12]....
        /*0128*/ 	.word	0x00000980


	//   ....[13]....
        /*012c*/ 	.word	0x00000990


	//   ....[14]....
        /*0130*/ 	.word	0x000009a0


	//   ....[15]....
        /*0134*/ 	.word	0x000009b0


	//   ....[16]....
        /*0138*/ 	.word	0x000009c0


	//   ....[17]....
        /*013c*/ 	.word	0x000009d0


	//   ....[18]....
        /*0140*/ 	.word	0x00000a50


	//   ....[19]....
        /*0144*/ 	.word	0x00000a60


	//   ....[20]....
        /*0148*/ 	.word	0x00000a70


	//   ....[21]....
        /*014c*/ 	.word	0x00000a80


	//   ....[22]....
        /*0150*/ 	.word	0x00000a90


	//   ....[23]....
        /*0154*/ 	.word	0x00000aa0


	//   ....[24]....
        /*0158*/ 	.word	0x00000ab0


	//   ....[25]....
        /*015c*/ 	.word	0x00000b30


	//   ....[26]....
        /*0160*/ 	.word	0x00000b40


	//   ....[27]....
        /*0164*/ 	.word	0x00000b50


	//   ....[28]....
        /*0168*/ 	.word	0x00000b60


	//   ....[29]....
        /*016c*/ 	.word	0x00000b70


	//   ....[30]....
        /*0170*/ 	.word	0x00000b80


	//   ....[31]....
        /*0174*/ 	.word	0x00000b90


	//----- nvinfo : EIATTR_EXIT_INSTR_OFFSETS
	.align		4
.L_27:
        /*0178*/ 	.byte	0x04, 0x1c
        /*017a*/ 	.short	(.L_29 - .L_28)


	//   ....[0]....
.L_28:
        /*017c*/ 	.word	0x000013d0


	//   ....[1]....
        /*0180*/ 	.word	0x000013f0


	//----- nvinfo : EIATTR_REQNTID
	.align		4
.L_29:
        /*0184*/ 	.byte	0x04, 0x10
        /*0186*/ 	.short	(.L_31 - .L_30)
.L_30:
        /*0188*/ 	.word	0x00000100
        /*018c*/ 	.word	0x00000001
        /*0190*/ 	.word	0x00000001


	//----- nvinfo : EIATTR_CBANK_PARAM_SIZE
	.align		4
.L_31:
        /*0194*/ 	.byte	0x03, 0x19
        /*0196*/ 	.short	0x0028


	//----- nvinfo : EIATTR_PARAM_CBANK
	.align		4
        /*0198*/ 	.byte	0x04, 0x0a
        /*019a*/ 	.short	(.L_33 - .L_32)
	.align		4
.L_32:
        /*019c*/ 	.word	index@(.nv.constant0.triton_per_fused__weight_norm_interface_0)
        /*01a0*/ 	.short	0x0210
        /*01a2*/ 	.short	0x0028


	//----- nvinfo : EIATTR_SW_WAR
	.align		4
.L_33:
        /*01a4*/ 	.byte	0x04, 0x36
        /*01a6*/ 	.short	(.L_35 - .L_34)
.L_34:
        /*01a8*/ 	.word	0x00000008
.L_35:


//--------------------- .nv.callgraph             --------------------------
	.section	.nv.callgraph,"",@"SHT_CUDA_CALLGRAPH"
	.align	4
	.sectionentsize	8
	.align		4
        /*0000*/ 	.word	0x00000000
	.align		4
        /*0004*/ 	.word	0xffffffff
	.align		4
        /*0008*/ 	.word	0x00000000
	.align		4
        /*000c*/ 	.word	0xfffffffe
	.align		4
        /*0010*/ 	.word	0x00000000
	.align		4
        /*0014*/ 	.word	0xfffffffd
	.align		4
        /*0018*/ 	.word	0x00000000
	.align		4
        /*001c*/ 	.word	0xfffffffc


//--------------------- .nv.constant4             --------------------------
	.section	.nv.constant4,"a",@progbits
	.align	8
	.align		8
.nv.constant4:
        /*0000*/ 	.dword	_$_str
	.align		8
        /*0008*/ 	.dword	_$_str_$_2


//--------------------- .text.triton_per_fused__weight_norm_interface_0 --------------------------
	.section	.text.triton_per_fused__weight_norm_interface_0,"ax",@progbits
	.sectionflags	@"SHF_BARRIERS=1"
	.align	128
        .global         triton_per_fused__weight_norm_interface_0
        .type           triton_per_fused__weight_norm_interface_0,@function
        .size           triton_per_fused__weight_norm_interface_0,(.L_x_1 - triton_per_fused__weight_norm_interface_0)
        .other          triton_per_fused__weight_norm_interface_0,@"STO_CUDA_ENTRY STV_DEFAULT"
triton_per_fused__weight_norm_interface_0:
.text.triton_per_fused__weight_norm_interface_0:
[----:B------:R-:W0:Y:S01]  /*0000*/  LDC R1, c[0x0][0x28] ;  /* 0x00000a00ff017b82 */ /* 0x000e220000000800 */
[----:B------:R-:W1:Y:S07]  /*0010*/  S2R R5, SR_TID.X ;  /* 0x0000000000057919 */ /* 0x000e6e0000002100 */
[----:B------:R-:W2:Y:S01]  /*0020*/  LDC.64 R2, c[0x0][0x218] ;  /* 0x00008600ff027b82 */ /* 0x000ea20000000a00 */
[----:B------:R-:W-:Y:S01]  /*0030*/  HFMA2.MMA R20, -RZ, RZ, 0, 0 ;  /* 0x00000000ff147435 */ /* 0x000fe200000001ff */
[----:B------:R-:W-:Y:S01]  /*0040*/  ULDC.64 UR6, c[0x0][0x208] ;  /* 0x0000820000067ab9 */ /* 0x000fe20000000a00 */
[----:B------:R-:W3:Y:S05]  /*0050*/  S2R R4, SR_CTAID.X ;  /* 0x0000000000047919 */ /* 0x000eea0000002500 */
[----:B------:R-:W4:Y:S01]  /*0060*/  LDC.64 R10, c[0x0][0x220] ;  /* 0x00008800ff0a7b82 */ /* 0x000f220000000a00 */
[----:B------:R-:W-:Y:S01]  /*0070*/  MOV R0, RZ ;  /* 0x000000ff00007202 */ /* 0x000fe20000000f00 */
[----:B------:R-:W-:Y:S01]  /*0080*/  ULDC.64 UR4, c[0x0][0x220] ;  /* 0x0000880000047ab9 */ /* 0x000fe20000000a00 */
[----:B-1----:R-:W-:-:S02]  /*0090*/  SHF.R.U32.HI R13, RZ, 0x4, R5 ;  /* 0x00000004ff0d7819 */ /* 0x002fc40000011605 */
[----:B------:R-:W-:Y:S02]  /*00a0*/  LOP3.LUT R15, R5, 0xf, RZ, 0xc0, !PT ;  /* 0x0000000f050f7812 */ /* 0x000fe400078ec0ff */
[----:B---3--:R-:W-:Y:S02]  /*00b0*/  SHF.L.U32 R4, R4, 0x7, RZ ;  /* 0x0000000704047819 */ /* 0x008fe400000006ff */
[----:B------:R-:W-:Y:S02]  /*00c0*/  SGXT.U32 R13, R13, 0x4 ;  /* 0x000000040d0d781a */ /* 0x000fe40000000000 */
[----:B------:R-:W-:Y:S02]  /*00d0*/  ISETP.NE.AND P0, PT, R15, 0xf, PT ;  /* 0x0000000f0f00780c */ /* 0x000fe40003f05270 */
[----:B------:R-:W-:-:S04]  /*00e0*/  LOP3.LUT R6, R4, R13, RZ, 0xfc, !PT ;  /* 0x0000000d04067212 */ /* 0x000fc800078efcff */
[C---:B------:R-:W-:Y:S01]  /*00f0*/  ISETP.LT.AND P6, PT, R6.reuse, 0x80, P0 ;  /* 0x000000800600780c */ /* 0x040fe200007c1270 */
[----:B------:R-:W-:-:S04]  /*0100*/  IMAD R7, R6, 0xf, R15 ;  /* 0x0000000f06077824 */ /* 0x000fc800078e020f */
[----:B--2---:R-:W-:-:S08]  /*0110*/  IMAD.WIDE R8, R7, 0x4, R2 ;  /* 0x0000000407087825 */ /* 0x004fd000078e0202 */
[----:B------:R-:W2:Y:S01]  /*0120*/  @P6 LDG.E R20, desc[UR6][R8.64] ;  /* 0x0000000608146981 */ /* 0x000ea2000c1e1900 */
[C---:B------:R-:W-:Y:S01]  /*0130*/  ISETP.GE.AND P1, PT, R6.reuse, 0x80, PT ;  /* 0x000000800600780c */ /* 0x040fe20003f26270 */
[----:B----4-:R-:W-:-:S12]  /*0140*/  IMAD.WIDE R10, R6, 0x4, R10 ;  /* 0x00000004060a7825 */ /* 0x010fd800078e020a */
[----:B------:R1:W3:Y:S01]  /*0150*/  @!P1 LDG.E.EL R0, desc[UR6][R10.64] ;  /* 0x000000060a009981 */ /* 0x0002e2000c2e1900 */
[----:B------:R-:W-:Y:S02]  /*0160*/  LEA R24, P1, R6, UR4, 0x2 ;  /* 0x0000000406187c11 */ /* 0x000fe4000f8210ff */
[----:B------:R-:W-:Y:S02]  /*0170*/  LOP3.LUT R22, R4, 0x10, R13, 0xfe, !PT ;  /* 0x0000001004167812 */ /* 0x000fe400078efe0d */
[----:B------:R-:W-:Y:S02]  /*0180*/  LOP3.LUT R26, R4, 0x20, R13, 0xfe, !PT ;  /* 0x00000020041a7812 */ /* 0x000fe400078efe0d */
[----:B------:R-:W-:Y:S02]  /*0190*/  LOP3.LUT R28, R4, 0x30, R13, 0xfe, !PT ;  /* 0x00000030041c7812 */ /* 0x000fe400078efe0d */
[----:B------:R-:W-:Y:S02]  /*01a0*/  ISETP.GE.AND P3, PT, R22, 0x80, PT ;  /* 0x000000801600780c */ /* 0x000fe40003f66270 */
[----:B-1----:R-:W-:-:S02]  /*01b0*/  SHF.R.S32.HI R11, RZ, 0x1f, R4 ;  /* 0x0000001fff0b7819 */ /* 0x002fc40000011404 */
[----:B------:R-:W-:Y:S02]  /*01c0*/  ISETP.GE.AND P4, PT, R26, 0x80, PT ;  /* 0x000000801a00780c */ /* 0x000fe40003f86270 */
[----:B------:R-:W-:Y:S02]  /*01d0*/  LEA.HI.X R25, R6, UR5, R11, 0x2, P1 ;  /* 0x0000000506197c11 */ /* 0x000fe400088f140b */
[----:B------:R-:W-:Y:S01]  /*01e0*/  ISETP.GE.AND P1, PT, R28, 0x80, PT ;  /* 0x000000801c00780c */ /* 0x000fe20003f26270 */
[----:B------:R-:W-:Y:S01]  /*01f0*/  HFMA2.MMA R18, -RZ, RZ, 0, 0 ;  /* 0x00000000ff127435 */ /* 0x000fe200000001ff */
[----:B------:R-:W-:Y:S02]  /*0200*/  LOP3.LUT R38, R4, 0x50, R13, 0xfe, !PT ;  /* 0x0000005004267812 */ /* 0x000fe400078efe0d */
[----:B------:R-:W-:Y:S02]  /*0210*/  MOV R6, RZ ;  /* 0x000000ff00067202 */ /* 0x000fe40000000f00 */
[----:B------:R-:W-:-:S02]  /*0220*/  ISETP.GE.AND P2, PT, R38, 0x80, PT ;  /* 0x000000802600780c */ /* 0x000fc40003f46270 */
[----:B------:R-:W-:Y:S02]  /*0230*/  LOP3.LUT R30, R4, 0x40, R13, 0xfe, !PT ;  /* 0x00000040041e7812 */ /* 0x000fe400078efe0d */
[----:B------:R-:W-:Y:S01]  /*0240*/  LOP3.LUT R40, R4, 0x60, R13, 0xfe, !PT ;  /* 0x0000006004287812 */ /* 0x000fe200078efe0d */
[----:B------:R-:W4:Y:S01]  /*0250*/  @!P4 LDG.E.EL R6, desc[UR6][R24.64+0x80] ;  /* 0x000080061806c981 */ /* 0x000f22000c2e1900 */
[----:B------:R-:W-:Y:S02]  /*0260*/  LOP3.LUT R42, R4, 0x70, R13, 0xfe, !PT ;  /* 0x00000070042a7812 */ /* 0x000fe400078efe0d */
[----:B------:R-:W-:Y:S01]  /*0270*/  ISETP.GE.AND P5, PT, R30, 0x80, PT ;  /* 0x000000801e00780c */ /* 0x000fe20003fa6270 */
[----:B------:R-:W5:Y:S01]  /*0280*/  @!P1 LDG.E.EL R18, desc[UR6][R24.64+0xc0] ;  /* 0x0000c00618129981 */ /* 0x000f62000c2e1900 */
[----:B------:R-:W-:Y:S01]  /*0290*/  ISETP.GE.AND P4, PT, R42, 0x80, PT ;  /* 0x000000802a00780c */ /* 0x000fe20003f86270 */
[----:B------:R-:W-:Y:S01]  /*02a0*/  HFMA2.MMA R10, -RZ, RZ, 0, 0 ;  /* 0x00000000ff0a7435 */ /* 0x000fe200000001ff */
[----:B------:R-:W-:-:S02]  /*02b0*/  MOV R16, RZ ;  /* 0x000000ff00107202 */ /* 0x000fc40000000f00 */
[----:B------:R-:W-:Y:S01]  /*02c0*/  P2R R41, PR, RZ, 0x40 ;  /* 0x00000040ff297803 */ /* 0x000fe20000000000 */
[----:B------:R-:W-:Y:S01]  /*02d0*/  HFMA2.MMA R39, -RZ, RZ, 0, 0 ;  /* 0x00000000ff277435 */ /* 0x000fe200000001ff */
[----:B------:R-:W-:-:S05]  /*02e0*/  IMAD R23, R22, 0xf, R15 ;  /* 0x0000000f16177824 */ /* 0x000fca00078e020f */
[----:B------:R-:W3:Y:S01]  /*02f0*/  @!P5 LDG.E.EL R16, desc[UR6][R24.64+0x100] ;  /* 0x000100061810d981 */ /* 0x000ee2000c2e1900 */
[----:B------:R-:W-:-:S03]  /*0300*/  ISETP.LT.AND P5, PT, R26, 0x80, P0 ;  /* 0x000000801a00780c */ /* 0x000fc600007a1270 */
[----:B------:R-:W3:Y:S01]  /*0310*/  @!P4 LDG.E.EL R10, desc[UR6][R24.64+0x1c0] ;  /* 0x0001c006180ac981 */ /* 0x000ee2000c2e1900 */
[----:B------:R-:W-:Y:S01]  /*0320*/  ISETP.LT.AND P4, PT, R28, 0x80, P0 ;  /* 0x000000801c00780c */ /* 0x000fe20000781270 */
[--C-:B------:R-:W-:Y:S02]  /*0330*/  IMAD R13, R30, 0xf, R15.reuse ;  /* 0x0000000f1e0d7824 */ /* 0x100fe400078e020f */
[----:B------:R-:W-:Y:S01]  /*0340*/  IMAD R11, R38, 0xf, R15 ;  /* 0x0000000f260b7824 */ /* 0x000fe200078e020f */
[----:B------:R-:W-:Y:S01]  /*0350*/  MOV R37, RZ ;  /* 0x000000ff00257202 */ /* 0x000fe20000000f00 */
[----:B------:R-:W-:Y:S01]  /*0360*/  IMAD.WIDE R32, R23, 0x4, R2 ;  /* 0x0000000417207825 */ /* 0x000fe200078e0202 */
[----:B------:R-:W-:Y:S02]  /*0370*/  MOV R44, RZ ;  /* 0x000000ff002c7202 */ /* 0x000fe40000000f00 */
[----:B--2---:R-:W-:-:S05]  /*0380*/  SEL R20, R20, RZ, P6 ;  /* 0x000000ff14147207 */ /* 0x004fca0003000000 */
[----:B------:R-:W-:-:S05]  /*0390*/  FMUL R12, R20, R20 ;  /* 0x00000014140c7220 */ /* 0x000fca0000400000 */
[----:B------:R-:W-:-:S05]  /*03a0*/  FSEL R12, R12, RZ, P6 ;  /* 0x000000ff0c0c7208 */ /* 0x000fca0003000000 */
[----:B------:R-:W1:Y:S02]  /*03b0*/  SHFL.BFLY PT, R17, R12, 0x8, 0x1f ;  /* 0x0d001f000c117f89 */ /* 0x000e6400000e0000 */
[----:B-1----:R-:W-:-:S05]  /*03c0*/  FADD R17, R12, R17 ;  /* 0x000000110c117221 */ /* 0x002fca0000000000 */
[----:B------:R-:W1:Y:S02]  /*03d0*/  SHFL.BFLY PT, R8, R17, 0x4, 0x1f ;  /* 0x0c801f0011087f89 */ /* 0x000e6400000e0000 */
[----:B-1----:R-:W-:-:S05]  /*03e0*/  FADD R9, R17, R8 ;  /* 0x0000000811097221 */ /* 0x002fca0000000000 */
[----:B------:R-:W1:Y:S02]  /*03f0*/  SHFL.BFLY PT, R8, R9, 0x2, 0x1f ;  /* 0x0c401f0009087f89 */ /* 0x000e6400000e0000 */
[----:B-1----:R-:W-:Y:S01]  /*0400*/  FADD R14, R9, R8 ;  /* 0x00000008090e7221 */ /* 0x002fe20000000000 */
[----:B------:R-:W-:-:S04]  /*0410*/  HFMA2.MMA R8, -RZ, RZ, 0, 0 ;  /* 0x00000000ff087435 */ /* 0x000fc800000001ff */
[----:B------:R-:W1:Y:S06]  /*0420*/  SHFL.BFLY PT, R19, R14, 0x1, 0x1f ;  /* 0x0c201f000e137f89 */ /* 0x000e6c00000e0000 */
[----:B------:R-:W2:Y:S01]  /*0430*/  @!P3 LDG.E.EL R8, desc[UR6][R24.64+0x40] ;  /* 0x000040061808b981 */ /* 0x000ea2000c2e1900 */
[----:B-1----:R-:W-:-:S04]  /*0440*/  FADD R47, R14, R19 ;  /* 0x000000130e2f7221 */ /* 0x002fc80000000000 */
[----:B------:R-:W1:Y:S01]  /*0450*/  MUFU.SQRT R21, R47 ;  /* 0x0000002f00157308 */ /* 0x000e620000002000 */
[----:B------:R-:W-:Y:S01]  /*0460*/  HFMA2.MMA R14, -RZ, RZ, 0, 0 ;  /* 0x00000000ff0e7435 */ /* 0x000fe200000001ff */
[----:B------:R-:W-:Y:S02]  /*0470*/  ISETP.GE.AND P3, PT, R40, 0x80, PT ;  /* 0x000000802800780c */ /* 0x000fe40003f66270 */
[----:B------:R-:W-:-:S07]  /*0480*/  MOV R12, RZ ;  /* 0x000000ff000c7202 */ /* 0x000fce0000000f00 */
[----:B------:R-:W2:Y:S01]  /*0490*/  @!P2 LDG.E.EL R14, desc[UR6][R24.64+0x140] ;  /* 0x00014006180ea981 */ /* 0x000ea2000c2e1900 */
[----:B-1----:R-:W-:-:S03]  /*04a0*/  FSETP.GT.AND P1, PT, R21, 8.50705917302346158658e+37, PT ;  /* 0x7e8000001500780b */ /* 0x002fc60003f24000 */
[----:B------:R1:W2:Y:S01]  /*04b0*/  @!P3 LDG.E.EL R12, desc[UR6][R24.64+0x180] ;  /* 0x00018006180cb981 */ /* 0x0002a2000c2e1900 */
[C---:B------:R-:W-:Y:S02]  /*04c0*/  FSETP.GEU.AND P2, PT, R21.reuse, 1.175494350822287508e-38, PT ;  /* 0x008000001500780b */ /* 0x040fe40003f4e000 */
[----:B------:R-:W-:Y:S02]  /*04d0*/  ISETP.LT.AND P6, PT, R22, 0x80, P0 ;  /* 0x000000801600780c */ /* 0x000fe400007c1270 */
[----:B------:R-:W-:Y:S02]  /*04e0*/  P2R R45, PR, RZ, 0x4 ;  /* 0x00000004ff2d7803 */ /* 0x000fe40000000000 */
[----:B------:R-:W-:Y:S02]  /*04f0*/  ISETP.LT.AND P3, PT, R30, 0x80, P0 ;  /* 0x000000801e00780c */ /* 0x000fe40000761270 */
[----:B------:R-:W-:Y:S01]  /*0500*/  ISETP.LT.AND P2, PT, R38, 0x80, P0 ;  /* 0x000000802600780c */ /* 0x000fe20000741270 */
[----:B------:R-:W-:Y:S01]  /*0510*/  @P1 FMUL R21, R21, 0.25 ;  /* 0x3e80000015151820 */ /* 0x000fe20000400000 */
[----:B---3--:R-:W-:Y:S01]  /*0520*/  @P1 FMUL R0, R0, 0.25 ;  /* 0x3e80000000001820 */ /* 0x008fe20000400000 */
[----:B------:R-:W-:-:S02]  /*0530*/  ISETP.LT.AND P1, PT, R40, 0x80, P0 ;  /* 0x000000802800780c */ /* 0x000fc40000721270 */
[----:B------:R-:W-:Y:S01]  /*0540*/  ISETP.LT.AND P0, PT, R42, 0x80, P0 ;  /* 0x000000802a00780c */ /* 0x000fe20000701270 */
[--C-:B------:R-:W-:Y:S01]  /*0550*/  IMAD R9, R40, 0xf, R15.reuse ;  /* 0x0000000f28097824 */ /* 0x100fe200078e020f */
[----:B------:R-:W-:Y:S01]  /*0560*/  HFMA2.MMA R40, -RZ, RZ, 0, 0 ;  /* 0x00000000ff287435 */ /* 0x000fe200000001ff */
[--C-:B------:R-:W-:Y:S02]  /*0570*/  IMAD R19, R26, 0xf, R15.reuse ;  /* 0x0000000f1a137824 */ /* 0x100fe400078e020f */
[--C-:B------:R-:W-:Y:S01]  /*0580*/  IMAD R17, R28, 0xf, R15.reuse ;  /* 0x0000000f1c117824 */ /* 0x100fe200078e020f */
[----:B------:R3:W2:Y:S01]  /*0590*/  @P6 LDG.E R37, desc[UR6][R32.64] ;  /* 0x0000000620256981 */ /* 0x0006a2000c1e1900 */
[----:B------:R-:W-:Y:S01]  /*05a0*/  IMAD R15, R42, 0xf, R15 ;  /* 0x0000000f2a0f7824 */ /* 0x000fe200078e020f */
[----:B------:R-:W-:Y:S01]  /*05b0*/  MOV R38, RZ ;  /* 0x000000ff00267202 */ /* 0x000fe20000000f00 */
[----:B------:R-:W-:Y:S01]  /*05c0*/  IMAD.WIDE R34, R19, 0x4, R2 ;  /* 0x0000000413227825 */ /* 0x000fe200078e0202 */
[----:B------:R-:W-:-:S03]  /*05d0*/  CS2R R42, SRZ ;  /* 0x00000000002a7805 */ /* 0x000fc6000001ff00 */
[--C-:B-1----:R-:W-:Y:S01]  /*05e0*/  IMAD.WIDE R24, R17, 0x4, R2.reuse ;  /* 0x0000000411187825 */ /* 0x102fe200078e0202 */
[----:B------:R-:W4:Y:S03]  /*05f0*/  @P5 LDG.E R39, desc[UR6][R34.64] ;  /* 0x0000000622275981 */ /* 0x000f26000c1e1900 */
[--C-:B------:R-:W-:Y:S01]  /*0600*/  IMAD.WIDE R26, R13, 0x4, R2.reuse ;  /* 0x000000040d1a7825 */ /* 0x100fe200078e0202 */
[----:B------:R4:W5:Y:S03]  /*0610*/  @P4 LDG.E R38, desc[UR6][R24.64] ;  /* 0x0000000618264981 */ /* 0x000966000c1e1900 */
[--C-:B------:R-:W-:Y:S01]  /*0620*/  IMAD.WIDE R28, R11, 0x4, R2.reuse ;  /* 0x000000040b1c7825 */ /* 0x100fe200078e0202 */
[----:B------:R-:W5:Y:S03]  /*0630*/  @P3 LDG.E R40, desc[UR6][R26.64] ;  /* 0x000000061a283981 */ /* 0x000f66000c1e1900 */
[--C-:B------:R-:W-:Y:S01]  /*0640*/  IMAD.WIDE R30, R9, 0x4, R2.reuse ;  /* 0x00000004091e7825 */ /* 0x100fe200078e0202 */
[----:B------:R-:W5:Y:S03]  /*0650*/  @P2 LDG.E R42, desc[UR6][R28.64] ;  /* 0x000000061c2a2981 */ /* 0x000f66000c1e1900 */
[----:B------:R-:W-:Y:S01]  /*0660*/  IMAD.WIDE R2, R15, 0x4, R2 ;  /* 0x000000040f027825 */ /* 0x000fe200078e0202 */
[----:B------:R-:W5:Y:S04]  /*0670*/  @P1 LDG.E R43, desc[UR6][R30.64] ;  /* 0x000000061e2b1981 */ /* 0x000f68000c1e1900 */
[----:B------:R-:W5:Y:S01]  /*0680*/  @P0 LDG.E R44, desc[UR6][R2.64] ;  /* 0x00000006022c0981 */ /* 0x000f62000c1e1900 */
[----:B------:R-:W1:Y:S01]  /*0690*/  S2UR UR5, SR_CgaCtaId ;  /* 0x00000000000579c3 */ /* 0x000e620000008800 */
[----:B------:R-:W-:Y:S01]  /*06a0*/  P2R R36, PR, RZ, 0x40 ;  /* 0x00000040ff247803 */ /* 0x000fe20000000000 */
[----:B------:R-:W-:Y:S01]  /*06b0*/  UMOV UR4, 0x400 ;  /* 0x0000040000047882 */ /* 0x000fe20000000000 */
[----:B---3--:R-:W-:-:S04]  /*06c0*/  SHF.R.U32.HI R32, RZ, 0x4, R5 ;  /* 0x00000004ff207819 */ /* 0x008fc80000011605 */
[----:B------:R-:W-:Y:S01]  /*06d0*/  SGXT.U32 R32, R32, 0x4 ;  /* 0x000000042020781a */ /* 0x000fe20000000000 */
[----:B-1----:R-:W-:-:S06]  /*06e0*/  UPRMT UR4, UR5, 0x654, UR4 ;  /* 0x0000065405047896 */ /* 0x002fcc0008000004 */
[----:B------:R-:W-:-:S05]  /*06f0*/  LEA R32, R32, UR4, 0x2 ;  /* 0x0000000420207c11 */ /* 0x000fca000f8e10ff */
[----:B------:R-:W-:Y:S01]  /*0700*/  STS [R32], R47 ;  /* 0x0000002f20007388 */ /* 0x000fe20000000800 */
[----:B------:R-:W-:Y:S02]  /*0710*/  LOP3.LUT R49, R4, 0x7f, R5, 0xf8, !PT ;  /* 0x0000007f04317812 */ /* 0x000fe400078ef805 */
[----:B------:R-:W-:Y:S02]  /*0720*/  P2R R46, PR, RZ, 0x1 ;  /* 0x00000001ff2e7803 */ /* 0x000fe40000000000 */
[----:B--2---:R-:W-:Y:S02]  /*0730*/  SEL R22, R37, RZ, P6 ;  /* 0x000000ff25167207 */ /* 0x004fe40003000000 */
[----:B----4-:R-:W-:Y:S02]  /*0740*/  SEL R24, R39, RZ, P5 ;  /* 0x000000ff27187207 */ /* 0x010fe40002800000 */
[----:B-----5:R-:W-:Y:S02]  /*0750*/  SEL R25, R38, RZ, P4 ;  /* 0x000000ff26197207 */ /* 0x020fe40002000000 */
[----:B------:R-:W-:-:S02]  /*0760*/  SEL R26, R40, RZ, P3 ;  /* 0x000000ff281a7207 */ /* 0x000fc40001800000 */
[----:B------:R-:W-:Y:S02]  /*0770*/  SEL R27, R42, RZ, P2 ;  /* 0x000000ff2a1b7207 */ /* 0x000fe40001000000 */
[----:B------:R-:W-:Y:S02]  /*0780*/  SEL R28, R43, RZ, P1 ;  /* 0x000000ff2b1c7207 */ /* 0x000fe40000800000 */
[----:B------:R-:W-:Y:S01]  /*0790*/  SEL R29, R44, RZ, P0 ;  /* 0x000000ff2c1d7207 */ /* 0x000fe20000000000 */
[----:B------:R-:W-:Y:S01]  /*07a0*/  FMUL R3, R24, R24 ;  /* 0x0000001818037220 */ /* 0x000fe20000400000 */
[----:B------:R-:W-:Y:S01]  /*07b0*/  FMUL R2, R22, R22 ;  /* 0x0000001616027220 */ /* 0x000fe20000400000 */
[----:B------:R-:W-:Y:S01]  /*07c0*/  FMUL R30, R25, R25 ;  /* 0x00000019191e7220 */ /* 0x000fe20000400000 */
[----:B------:R-:W-:Y:S01]  /*07d0*/  FMUL R31, R26, R26 ;  /* 0x0000001a1a1f7220 */ /* 0x000fe20000400000 */
[----:B------:R-:W-:Y:S01]  /*07e0*/  FMUL R33, R27, R27 ;  /* 0x0000001b1b217220 */ /* 0x000fe20000400000 */
[----:B------:R-:W-:Y:S01]  /*07f0*/  FMUL R34, R28, R28 ;  /* 0x0000001c1c227220 */ /* 0x000fe20000400000 */
[----:B------:R-:W-:Y:S01]  /*0800*/  FMUL R35, R29, R29 ;  /* 0x0000001d1d237220 */ /* 0x000fe20000400000 */
[----:B------:R-:W-:-:S02]  /*0810*/  FSEL R3, R3, RZ, P5 ;  /* 0x000000ff03037208 */ /* 0x000fc40002800000 */
[----:B------:R-:W-:Y:S02]  /*0820*/  FSEL R2, R2, RZ, P6 ;  /* 0x000000ff02027208 */ /* 0x000fe40003000000 */
[----:B------:R-:W-:Y:S02]  /*0830*/  FSEL R30, R30, RZ, P4 ;  /* 0x000000ff1e1e7208 */ /* 0x000fe40002000000 */
[----:B------:R-:W-:Y:S02]  /*0840*/  FSEL R31, R31, RZ, P3 ;  /* 0x000000ff1f1f7208 */ /* 0x000fe40001800000 */
[----:B------:R-:W-:Y:S02]  /*0850*/  FSEL R33, R33, RZ, P2 ;  /* 0x000000ff21217208 */ /* 0x000fe40001000000 */
[----:B------:R-:W-:Y:S02]  /*0860*/  FSEL R34, R34, RZ, P1 ;  /* 0x000000ff22227208 */ /* 0x000fe40000800000 */
[----:B------:R-:W-:Y:S01]  /*0870*/  FSEL R35, R35, RZ, P0 ;  /* 0x000000ff23237208 */ /* 0x000fe20000000000 */
[----:B------:R-:W1:Y:S01]  /*0880*/  SHFL.BFLY PT, R48, R3, 0x8, 0x1f ;  /* 0x0d001f0003307f89 */ /* 0x000e6200000e0000 */
[----:B------:R-:W-:-:S03]  /*0890*/  ISETP.NE.AND P6, PT, R41, RZ, PT ;  /* 0x000000ff2900720c */ /* 0x000fc60003fc5270 */
[----:B------:R-:W2:Y:S04]  /*08a0*/  SHFL.BFLY PT, R37, R2, 0x8, 0x1f ;  /* 0x0d001f0002257f89 */ /* 0x000ea800000e0000 */
[----:B------:R-:W3:Y:S04]  /*08b0*/  SHFL.BFLY PT, R39, R30, 0x8, 0x1f ;  /* 0x0d001f001e277f89 */ /* 0x000ee800000e0000 */
[----:B------:R-:W4:Y:S04]  /*08c0*/  SHFL.BFLY PT, R50, R31, 0x8, 0x1f ;  /* 0x0d001f001f327f89 */ /* 0x000f2800000e0000 */
[----:B------:R-:W5:Y:S04]  /*08d0*/  SHFL.BFLY PT, R52, R33, 0x8, 0x1f ;  /* 0x0d001f0021347f89 */ /* 0x000f6800000e0000 */
[----:B------:R-:W5:Y:S04]  /*08e0*/  SHFL.BFLY PT, R41, R34, 0x8, 0x1f ;  /* 0x0d001f0022297f89 */ /* 0x000f6800000e0000 */
[----:B------:R-:W5:Y:S01]  /*08f0*/  SHFL.BFLY PT, R54, R35, 0x8, 0x1f ;  /* 0x0d001f0023367f89 */ /* 0x000f6200000e0000 */
[----:B-1----:R-:W-:Y:S01]  /*0900*/  FADD R48, R3, R48 ;  /* 0x0000003003307221 */ /* 0x002fe20000000000 */
[----:B--2---:R-:W-:Y:S01]  /*0910*/  FADD R37, R2, R37 ;  /* 0x0000002502257221 */ /* 0x004fe20000000000 */
[----:B---3--:R-:W-:Y:S01]  /*0920*/  FADD R39, R30, R39 ;  /* 0x000000271e277221 */ /* 0x008fe20000000000 */
[----:B----4-:R-:W-:Y:S01]  /*0930*/  FADD R50, R31, R50 ;  /* 0x000000321f327221 */ /* 0x010fe20000000000 */
[----:B-----5:R-:W-:Y:S01]  /*0940*/  FADD R52, R33, R52 ;  /* 0x0000003421347221 */ /* 0x020fe20000000000 */
[----:B0-----:R-:W-:Y:S01]  /*0950*/  FADD R43, R34, R41 ;  /* 0x00000029222b7221 */ /* 0x001fe20000000000 */
[----:B------:R-:W-:Y:S01]  /*0960*/  FADD R47, R35, R54 ;  /* 0x00000036232f7221 */ /* 0x000fe20000000000 */
[----:B------:R-:W0:Y:S04]  /*0970*/  SHFL.BFLY PT, R3, R48, 0x4, 0x1f ;  /* 0x0c801f0030037f89 */ /* 0x000e2800000e0000 */
[----:B------:R-:W1:Y:S04]  /*0980*/  SHFL.BFLY PT, R2, R37, 0x4, 0x1f ;  /* 0x0c801f0025027f89 */ /* 0x000e6800000e0000 */
[----:B------:R-:W2:Y:S04]  /*0990*/  SHFL.BFLY PT, R34, R39, 0x4, 0x1f ;  /* 0x0c801f0027227f89 */ /* 0x000ea800000e0000 */
[----:B------:R-:W3:Y:S04]  /*09a0*/  SHFL.BFLY PT, R31, R50, 0x4, 0x1f ;  /* 0x0c801f00321f7f89 */ /* 0x000ee800000e0000 */
[----:B------:R-:W4:Y:S04]  /*09b0*/  SHFL.BFLY PT, R41, R52, 0x4, 0x1f ;  /* 0x0c801f0034297f89 */ /* 0x000f2800000e0000 */
[----:B------:R-:W5:Y:S04]  /*09c0*/  SHFL.BFLY PT, R54, R43, 0x4, 0x1f ;  /* 0x0c801f002b367f89 */ /* 0x000f6800000e0000 */
[----:B------:R-:W5:Y:S01]  /*09d0*/  SHFL.BFLY PT, R56, R47, 0x4, 0x1f ;  /* 0x0c801f002f387f89 */ /* 0x000f6200000e0000 */
[----:B0-----:R-:W-:Y:S01]  /*09e0*/  FADD R30, R48, R3 ;  /* 0x00000003301e7221 */ /* 0x001fe20000000000 */
[----:B-1----:R-:W-:Y:S01]  /*09f0*/  FADD R2, R37, R2 ;  /* 0x0000000225027221 */ /* 0x002fe20000000000 */
[----:B--2---:R-:W-:Y:S01]  /*0a00*/  FADD R33, R39, R34 ;  /* 0x0000002227217221 */ /* 0x004fe20000000000 */
[----:B---3--:R-:W-:Y:S01]  /*0a10*/  FADD R35, R50, R31 ;  /* 0x0000001f32237221 */ /* 0x008fe20000000000 */
[----:B----4-:R-:W-:Y:S01]  /*0a20*/  FADD R41, R52, R41 ;  /* 0x0000002934297221 */ /* 0x010fe20000000000 */
[----:B-----5:R-:W-:Y:S01]  /*0a30*/  FADD R54, R43, R54 ;  /* 0x000000362b367221 */ /* 0x020fe20000000000 */
        /* <DEDUP_REMOVED lines=29> */
[----:B------:R-:W-:Y:S04]  /*0c10*/  STS [R32+0x40], R39 ;  /* 0x0000402720007388 */ /* 0x000fe80000000800 */
[----:B------:R-:W-:Y:S04]  /*0c20*/  STS [R32+0x80], R31 ;  /* 0x0000801f20007388 */ /* 0x000fe80000000800 */
[----:B------:R-:W-:Y:S04]  /*0c30*/  STS [R32+0xc0], R33 ;  /* 0x0000c02120007388 */ /* 0x000fe80000000800 */
[----:B------:R-:W-:Y:S04]  /*0c40*/  STS [R32+0x100], R35 ;  /* 0x0001002320007388 */ /* 0x000fe80000000800 */
[----:B------:R-:W-:Y:S04]  /*0c50*/  STS [R32+0x140], R37 ;  /* 0x0001402520007388 */ /* 0x000fe80000000800 */
[----:B------:R-:W-:Y:S04]  /*0c60*/  STS [R32+0x180], R41 ;  /* 0x0001802920007388 */ /* 0x000fe80000000800 */
[----:B------:R-:W-:Y:S01]  /*0c70*/  STS [R32+0x1c0], R43 ;  /* 0x0001c02b20007388 */ /* 0x000fe20000000800 */
[----:B------:R-:W-:-:S04]  /*0c80*/  LOP3.LUT R2, R5, 0x7f, RZ, 0xc0, !PT ;  /* 0x0000007f05027812 */ /* 0x000fc800078ec0ff */
[----:B------:R-:W-:Y:S01]  /*0c90*/  LEA R34, R2, UR4, 0x2 ;  /* 0x0000000402227c11 */ /* 0x000fe2000f8e10ff */
[----:B------:R-:W-:Y:S01]  /*0ca0*/  BAR.SYNC.DEFER_BLOCKING 0x0 ;  /* 0x0000000000007b1d */ /* 0x000fe20000010000 */
[----:B------:R-:W-:-:S07]  /*0cb0*/  P2R R38, PR, RZ, 0x20 ;  /* 0x00000020ff267803 */ /* 0x000fce0000000000 */
[----:B------:R-:W0:Y:S01]  /*0cc0*/  LDC.64 R2, c[0x0][0x210] ;  /* 0x00008400ff027b82 */ /* 0x000e220000000a00 */
[----:B------:R-:W-:Y:S01]  /*0cd0*/  ISETP.NE.AND P5, PT, R45, RZ, PT ;  /* 0x000000ff2d00720c */ /* 0x000fe20003fa5270 */
[----:B------:R-:W1:-:S12]  /*0ce0*/  LDS R34, [R34] ;  /* 0x0000000022227984 */ /* 0x000e580000000800 */
[----:B------:R-:W-:Y:S01]  /*0cf0*/  @!P5 FMUL R21, R21, 16777216 ;  /* 0x4b8000001515d820 */ /* 0x000fe20000400000 */
[----:B------:R-:W-:Y:S02]  /*0d00*/  P2R R40, PR, RZ, 0x10 ;  /* 0x00000010ff287803 */ /* 0x000fe40000000000 */
[----:B------:R-:W-:Y:S01]  /*0d10*/  LOP3.LUT P4, RZ, R5, 0x80, RZ, 0xc0, !PT ;  /* 0x0000008005ff7812 */ /* 0x000fe2000788c0ff */
[----:B0-----:R-:W-:Y:S02]  /*0d20*/  IMAD.WIDE R4, R49, 0x4, R2 ;  /* 0x0000000431047825 */ /* 0x001fe400078e0202 */
[----:B------:R-:W0:Y:S01]  /*0d30*/  MUFU.RCP R21, R21 ;  /* 0x0000001500157308 */ /* 0x000e220000001000 */
[----:B------:R-:W2:Y:S01]  /*0d40*/  LDC.64 R2, c[0x0][0x228] ;  /* 0x00008a00ff027b82 */ /* 0x000ea20000000a00 */
[----:B------:R-:W-:-:S07]  /*0d50*/  @!P5 FMUL R0, R0, 16777216 ;  /* 0x4b8000000000d820 */ /* 0x000fce0000400000 */
[----:B------:R-:W-:Y:S01]  /*0d60*/  BAR.SYNC.DEFER_BLOCKING 0x0 ;  /* 0x0000000000007b1d */ /* 0x000fe20000010000 */
[----:B------:R-:W-:-:S05]  /*0d70*/  ISETP.LT.AND P0, PT, R49, 0x80, !P4 ;  /* 0x000000803100780c */ /* 0x000fca0006701270 */
[----:B------:R-:W3:Y:S01]  /*0d80*/  MUFU.SQRT R30, R39 ;  /* 0x00000027001e7308 */ /* 0x000ee20000002000 */
[----:B0-----:R-:W-:-:S07]  /*0d90*/  FMUL R49, R21, R0 ;  /* 0x0000000015317220 */ /* 0x001fce0000400000 */
[----:B------:R-:W-:Y:S08]  /*0da0*/  MUFU.SQRT R0, R31 ;  /* 0x0000001f00007308 */ /* 0x000ff00000002000 */
[----:B-1----:R-:W0:Y:S01]  /*0db0*/  MUFU.SQRT R47, R34 ;  /* 0x00000022002f7308 */ /* 0x002e220000002000 */
[----:B------:R-:W-:Y:S01]  /*0dc0*/  FMUL R49, R20, R49 ;  /* 0x0000003114317220 */ /* 0x000fe20000400000 */
[----:B------:R-:W-:-:S02]  /*0dd0*/  P2R R45, PR, RZ, 0x2 ;  /* 0x00000002ff2d7803 */ /* 0x000fc40000000000 */
[----:B---3--:R-:W-:Y:S01]  /*0de0*/  FSETP.GT.AND P1, PT, R30, 8.50705917302346158658e+37, PT ;  /* 0x7e8000001e00780b */ /* 0x008fe20003f24000 */
[----:B0-----:R2:W-:Y:S02]  /*0df0*/  @P0 STG.E desc[UR6][R4.64], R47 ;  /* 0x0000002f04000986 */ /* 0x0015e4000c101906 */
[----:B--2---:R-:W-:Y:S02]  /*0e00*/  IMAD.WIDE R4, R7, 0x4, R2 ;  /* 0x0000000407047825 */ /* 0x004fe400078e0202 */
[----:B------:R-:W0:Y:S03]  /*0e10*/  MUFU.SQRT R7, R33 ;  /* 0x0000002100077308 */ /* 0x000e260000002000 */
[----:B------:R1:W-:Y:S01]  /*0e20*/  @P6 STG.E desc[UR6][R4.64], R49 ;  /* 0x0000003104006986 */ /* 0x0003e2000c101906 */
[----:B------:R-:W-:-:S04]  /*0e30*/  FSETP.GT.AND P6, PT, R0, 8.50705917302346158658e+37, PT ;  /* 0x7e8000000000780b */ /* 0x000fc80003fc4000 */
[----:B------:R-:W-:Y:S01]  /*0e40*/  @P1 FMUL R8, R8, 0.25 ;  /* 0x3e80000008081820 */ /* 0x000fe20000400000 */
[C---:B------:R-:W-:Y:S01]  /*0e50*/  FSETP.GEU.AND P0, PT, R30.reuse, 1.175494350822287508e-38, PT ;  /* 0x008000001e00780b */ /* 0x040fe20003f0e000 */
[----:B------:R-:W-:Y:S01]  /*0e60*/  @P1 FMUL R30, R30, 0.25 ;  /* 0x3e8000001e1e1820 */ /* 0x000fe20000400000 */
[C---:B------:R-:W-:Y:S01]  /*0e70*/  FSETP.GEU.AND P1, PT, R0.reuse, 1.175494350822287508e-38, PT ;  /* 0x008000000000780b */ /* 0x040fe20003f2e000 */
[----:B-1----:R-:W1:Y:S05]  /*0e80*/  MUFU.SQRT R4, R35 ;  /* 0x0000002300047308 */ /* 0x002e6a0000002000 */
[----:B------:R-:W-:Y:S01]  /*0e90*/  @P6 FMUL R0, R0, 0.25 ;  /* 0x3e80000000006820 */ /* 0x000fe20000400000 */
[----:B------:R-:W-:Y:S01]  /*0ea0*/  @P6 FMUL R6, R6, 0.25 ;  /* 0x3e80000006066820 */ /* 0x000fe20000400000 */
[----:B0-----:R-:W-:-:S02]  /*0eb0*/  FSETP.GT.AND P6, PT, R7, 8.50705917302346158658e+37, PT ;  /* 0x7e8000000700780b */ /* 0x001fc40003fc4000 */
[----:B------:R-:W-:Y:S02]  /*0ec0*/  P2R R44, PR, RZ, 0x4 ;  /* 0x00000004ff2c7803 */ /* 0x000fe40000000000 */
[C---:B------:R-:W-:Y:S01]  /*0ed0*/  FSETP.GEU.AND P2, PT, R7.reuse, 1.175494350822287508e-38, PT ;  /* 0x008000000700780b */ /* 0x040fe20003f4e000 */
[----:B------:R-:W0:Y:S08]  /*0ee0*/  MUFU.SQRT R5, R37 ;  /* 0x0000002500057308 */ /* 0x000e300000002000 */
[----:B------:R-:W-:Y:S01]  /*0ef0*/  @P6 FMUL R7, R7, 0.25 ;  /* 0x3e80000007076820 */ /* 0x000fe20000400000 */
[----:B------:R-:W-:Y:S01]  /*0f00*/  @P6 FMUL R18, R18, 0.25 ;  /* 0x3e80000012126820 */ /* 0x000fe20000400000 */
[----:B-1----:R-:W-:-:S02]  /*0f10*/  FSETP.GT.AND P6, PT, R4, 8.50705917302346158658e+37, PT ;  /* 0x7e8000000400780b */ /* 0x002fc40003fc4000 */
[----:B------:R-:W-:Y:S01]  /*0f20*/  P2R R42, PR, RZ, 0x8 ;  /* 0x00000008ff2a7803 */ /* 0x000fe20000000000 */
[----:B------:R-:W1:Y:S01]  /*0f30*/  MUFU.SQRT R20, R41 ;  /* 0x0000002900147308 */ /* 0x000e620000002000 */
[----:B------:R-:W-:-:S07]  /*0f40*/  FSETP.GEU.AND P3, PT, R4, 1.175494350822287508e-38, PT ;  /* 0x008000000400780b */ /* 0x000fce0003f6e000 */
[----:B------:R-:W2:Y:S02]  /*0f50*/  MUFU.SQRT R21, R43 ;  /* 0x0000002b00157308 */ /* 0x000ea40000002000 */
[----:B------:R-:W-:Y:S01]  /*0f60*/  @P6 FMUL R4, R4, 0.25 ;  /* 0x3e80000004046820 */ /* 0x000fe20000400000 */
[----:B------:R-:W-:Y:S01]  /*0f70*/  @P6 FMUL R16, R16, 0.25 ;  /* 0x3e80000010106820 */ /* 0x000fe20000400000 */
[C---:B0-----:R-:W-:Y:S02]  /*0f80*/  FSETP.GT.AND P6, PT, R5.reuse, 8.50705917302346158658e+37, PT ;  /* 0x7e8000000500780b */ /* 0x041fe40003fc4000 */
[----:B------:R-:W-:Y:S02]  /*0f90*/  FSETP.GEU.AND P4, PT, R5, 1.175494350822287508e-38, PT ;  /* 0x008000000500780b */ /* 0x000fe40003f8e000 */
[----:B------:R-:W-:-:S09]  /*0fa0*/  P2R R32, PR, RZ, 0x1 ;  /* 0x00000001ff207803 */ /* 0x000fd20000000000 */
[----:B------:R-:W-:Y:S01]  /*0fb0*/  @P6 FMUL R5, R5, 0.25 ;  /* 0x3e80000005056820 */ /* 0x000fe20000400000 */
[----:B------:R-:W-:Y:S01]  /*0fc0*/  @P6 FMUL R14, R14, 0.25 ;  /* 0x3e8000000e0e6820 */ /* 0x000fe20000400000 */
[C---:B-1----:R-:W-:Y:S02]  /*0fd0*/  FSETP.GT.AND P6, PT, R20.reuse, 8.50705917302346158658e+37, PT ;  /* 0x7e8000001400780b */ /* 0x042fe40003fc4000 */
[----:B--2---:R-:W-:Y:S02]  /*0fe0*/  FSETP.GT.AND P0, PT, R21, 8.50705917302346158658e+37, PT ;  /* 0x7e8000001500780b */ /* 0x004fe40003f04000 */
[----:B------:R-:W-:-:S09]  /*0ff0*/  FSETP.GEU.AND P5, PT, R20, 1.175494350822287508e-38, PT ;  /* 0x008000001400780b */ /* 0x000fd20003fae000 */
[----:B------:R-:W-:Y:S01]  /*1000*/  @P6 FMUL R20, R20, 0.25 ;  /* 0x3e80000014146820 */ /* 0x000fe20000400000 */
[----:B------:R-:W-:Y:S01]  /*1010*/  @P6 FMUL R12, R12, 0.25 ;  /* 0x3e8000000c0c6820 */ /* 0x000fe20000400000 */
[C---:B------:R-:W-:Y:S01]  /*1020*/  FSETP.GEU.AND P6, PT, R21.reuse, 1.175494350822287508e-38, PT ;  /* 0x008000001500780b */ /* 0x040fe20003fce000 */
[----:B------:R-:W-:Y:S01]  /*1030*/  @P0 FMUL R21, R21, 0.25 ;  /* 0x3e80000015150820 */ /* 0x000fe20000400000 */
[----:B------:R-:W-:Y:S01]  /*1040*/  @P0 FMUL R10, R10, 0.25 ;  /* 0x3e8000000a0a0820 */ /* 0x000fe20000400000 */
[----:B------:R-:W-:Y:S01]  /*1050*/  ISETP.NE.AND P0, PT, R32, RZ, PT ;  /* 0x000000ff2000720c */ /* 0x000fe20003f05270 */
[----:B------:R-:W-:Y:S01]  /*1060*/  @!P2 FMUL R7, R7, 16777216 ;  /* 0x4b8000000707a820 */ /* 0x000fe20000400000 */
[----:B------:R-:W-:Y:S01]  /*1070*/  @!P1 FMUL R0, R0, 16777216 ;  /* 0x4b80000000009820 */ /* 0x000fe20000400000 */
[----:B------:R-:W-:Y:S01]  /*1080*/  @!P4 FMUL R5, R5, 16777216 ;  /* 0x4b8000000505c820 */ /* 0x000fe20000400000 */
[----:B------:R-:W-:Y:S01]  /*1090*/  @!P3 FMUL R4, R4, 16777216 ;  /* 0x4b8000000404b820 */ /* 0x000fe20000400000 */
[----:B------:R-:W-:Y:S01]  /*10a0*/  @!P5 FMUL R20, R20, 16777216 ;  /* 0x4b8000001414d820 */ /* 0x000fe20000400000 */
[----:B------:R-:W-:Y:S04]  /*10b0*/  MUFU.RCP R33, R0 ;  /* 0x0000000000217308 */ /* 0x000fe80000001000 */
[----:B------:R-:W-:-:S03]  /*10c0*/  @!P6 FMUL R21, R21, 16777216 ;  /* 0x4b8000001515e820 */ /* 0x000fc60000400000 */
[----:B------:R-:W-:Y:S01]  /*10d0*/  @!P0 FMUL R30, R30, 16777216 ;  /* 0x4b8000001e1e8820 */ /* 0x000fe20000400000 */
[----:B------:R-:W-:Y:S08]  /*10e0*/  MUFU.RCP R7, R7 ;  /* 0x0000000700077308 */ /* 0x000ff00000001000 */
[----:B------:R-:W0:Y:S01]  /*10f0*/  MUFU.RCP R31, R30 ;  /* 0x0000001e001f7308 */ /* 0x000e220000001000 */
[----:B------:R-:W-:-:S07]  /*1100*/  @!P6 FMUL R10, R10, 16777216 ;  /* 0x4b8000000a0ae820 */ /* 0x000fce0000400000 */
[----:B------:R-:W1:Y:S08]  /*1110*/  MUFU.RCP R35, R4 ;  /* 0x0000000400237308 */ /* 0x000e700000001000 */
[----:B------:R-:W2:Y:S08]  /*1120*/  MUFU.RCP R5, R5 ;  /* 0x0000000500057308 */ /* 0x000eb00000001000 */
[----:B------:R-:W3:Y:S01]  /*1130*/  MUFU.RCP R21, R21 ;  /* 0x0000001500157308 */ /* 0x000ee20000001000 */
[----:B------:R-:W-:Y:S01]  /*1140*/  @!P0 FMUL R8, R8, 16777216 ;  /* 0x4b80000008088820 */ /* 0x000fe20000400000 */
[----:B------:R-:W-:-:S06]  /*1150*/  @!P5 FMUL R12, R12, 16777216 ;  /* 0x4b8000000c0cd820 */ /* 0x000fcc0000400000 */
[----:B------:R-:W4:Y:S01]  /*1160*/  MUFU.RCP R37, R20 ;  /* 0x0000001400257308 */ /* 0x000f220000001000 */
[----:B------:R-:W-:Y:S01]  /*1170*/  ISETP.NE.AND P6, PT, R36, RZ, PT ;  /* 0x000000ff2400720c */ /* 0x000fe20003fc5270 */
[----:B------:R-:W-:Y:S01]  /*1180*/  @!P1 FMUL R6, R6, 16777216 ;  /* 0x4b80000006069820 */ /* 0x000fe20000400000 */
[----:B------:R-:W-:Y:S01]  /*1190*/  @!P4 FMUL R14, R14, 16777216 ;  /* 0x4b8000000e0ec820 */ /* 0x000fe20000400000 */
[----:B------:R-:W-:Y:S01]  /*11a0*/  ISETP.NE.AND P5, PT, R38, RZ, PT ;  /* 0x000000ff2600720c */ /* 0x000fe20003fa5270 */
[----:B------:R-:W-:Y:S01]  /*11b0*/  @!P2 FMUL R18, R18, 16777216 ;  /* 0x4b8000001212a820 */ /* 0x000fe20000400000 */
[----:B------:R-:W-:Y:S01]  /*11c0*/  @!P3 FMUL R16, R16, 16777216 ;  /* 0x4b8000001010b820 */ /* 0x000fe20000400000 */
[----:B------:R-:W-:Y:S01]  /*11d0*/  ISETP.NE.AND P4, PT, R40, RZ, PT ;  /* 0x000000ff2800720c */ /* 0x000fe20003f85270 */
[----:B0-----:R-:W-:Y:S01]  /*11e0*/  FMUL R31, R31, R8 ;  /* 0x000000081f1f7220 */ /* 0x001fe20000400000 */
[----:B------:R-:W-:Y:S01]  /*11f0*/  ISETP.NE.AND P3, PT, R42, RZ, PT ;  /* 0x000000ff2a00720c */ /* 0x000fe20003f65270 */
[----:B------:R-:W-:Y:S01]  /*1200*/  FMUL R33, R33, R6 ;  /* 0x0000000621217220 */ /* 0x000fe20000400000 */
[----:B------:R-:W-:Y:S01]  /*1210*/  ISETP.NE.AND P2, PT, R44, RZ, PT ;  /* 0x000000ff2c00720c */ /* 0x000fe20003f45270 */
[----:B------:R-:W-:Y:S01]  /*1220*/  FMUL R18, R7, R18 ;  /* 0x0000001207127220 */ /* 0x000fe20000400000 */
[----:B------:R-:W-:Y:S01]  /*1230*/  ISETP.NE.AND P1, PT, R45, RZ, PT ;  /* 0x000000ff2d00720c */ /* 0x000fe20003f25270 */
[----:B-1----:R-:W-:Y:S01]  /*1240*/  FMUL R35, R35, R16 ;  /* 0x0000001023237220 */ /* 0x002fe20000400000 */
[----:B------:R-:W-:Y:S01]  /*1250*/  ISETP.NE.AND P0, PT, R46, RZ, PT ;  /* 0x000000ff2e00720c */ /* 0x000fe20003f05270 */
[----:B--2---:R-:W-:Y:S01]  /*1260*/  FMUL R14, R5, R14 ;  /* 0x0000000e050e7220 */ /* 0x004fe20000400000 */
[----:B---3--:R-:W-:Y:S01]  /*1270*/  FMUL R10, R21, R10 ;  /* 0x0000000a150a7220 */ /* 0x008fe20000400000 */
[----:B------:R-:W-:Y:S01]  /*1280*/  FMUL R31, R22, R31 ;  /* 0x0000001f161f7220 */ /* 0x000fe20000400000 */
[----:B------:R-:W-:-:S04]  /*1290*/  IMAD.WIDE R4, R23, 0x4, R2 ;  /* 0x0000000417047825 */ /* 0x000fc800078e0202 */
[----:B------:R-:W-:Y:S01]  /*12a0*/  FMUL R33, R24, R33 ;  /* 0x0000002118217220 */ /* 0x000fe20000400000 */
[----:B----4-:R-:W-:Y:S01]  /*12b0*/  FMUL R37, R37, R12 ;  /* 0x0000000c25257220 */ /* 0x010fe20000400000 */
[----:B------:R-:W-:Y:S01]  /*12c0*/  FMUL R25, R25, R18 ;  /* 0x0000001219197220 */ /* 0x000fe20000400000 */
[----:B------:R-:W-:-:S04]  /*12d0*/  IMAD.WIDE R6, R19, 0x4, R2 ;  /* 0x0000000413067825 */ /* 0x000fc800078e0202 */
[----:B------:R-:W-:Y:S01]  /*12e0*/  FMUL R35, R26, R35 ;  /* 0x000000231a237220 */ /* 0x000fe20000400000 */
[----:B------:R-:W-:Y:S01]  /*12f0*/  FMUL R29, R29, R10 ;  /* 0x0000000a1d1d7220 */ /* 0x000fe20000400000 */
[----:B------:R-:W-:-:S04]  /*1300*/  IMAD.WIDE R16, R17, 0x4, R2 ;  /* 0x0000000411107825 */ /* 0x000fc800078e0202 */
[----:B------:R-:W-:Y:S01]  /*1310*/  FMUL R27, R27, R14 ;  /* 0x0000000e1b1b7220 */ /* 0x000fe20000400000 */
[----:B------:R-:W-:Y:S01]  /*1320*/  FMUL R37, R28, R37 ;  /* 0x000000251c257220 */ /* 0x000fe20000400000 */
[--C-:B------:R-:W-:Y:S01]  /*1330*/  IMAD.WIDE R12, R13, 0x4, R2.reuse ;  /* 0x000000040d0c7825 */ /* 0x100fe200078e0202 */
[----:B------:R0:W-:Y:S03]  /*1340*/  @P6 STG.E desc[UR6][R4.64], R31 ;  /* 0x0000001f04006986 */ /* 0x0001e6000c101906 */
[--C-:B------:R-:W-:Y:S01]  /*1350*/  IMAD.WIDE R10, R11, 0x4, R2.reuse ;  /* 0x000000040b0a7825 */ /* 0x100fe200078e0202 */
[----:B------:R0:W-:Y:S03]  /*1360*/  @P5 STG.E desc[UR6][R6.64], R33 ;  /* 0x0000002106005986 */ /* 0x0001e6000c101906 */
[--C-:B------:R-:W-:Y:S01]  /*1370*/  IMAD.WIDE R8, R9, 0x4, R2.reuse ;  /* 0x0000000409087825 */ /* 0x100fe200078e0202 */
[----:B------:R0:W-:Y:S04]  /*1380*/  @P4 STG.E desc[UR6][R16.64], R25 ;  /* 0x0000001910004986 */ /* 0x0001e8000c101906 */
[----:B------:R0:W-:Y:S04]  /*1390*/  @P3 STG.E desc[UR6][R12.64], R35 ;  /* 0x000000230c003986 */ /* 0x0001e8000c101906 */
[----:B------:R0:W-:Y:S01]  /*13a0*/  @P2 STG.E desc[UR6][R10.64], R27 ;  /* 0x0000001b0a002986 */ /* 0x0001e2000c101906 */
[----:B------:R-:W-:-:S03]  /*13b0*/  IMAD.WIDE R2, R15, 0x4, R2 ;  /* 0x000000040f027825 */ /* 0x000fc600078e0202 */
[----:B------:R0:W-:Y:S02]  /*13c0*/  @P1 STG.E desc[UR6][R8.64], R37 ;  /* 0x0000002508001986 */ /* 0x0001e4000c101906 */
[----:B0-----:R-:W-:Y:S05]  /*13d0*/  @!P0 EXIT ;  /* 0x000000000000894d */ /* 0x001fea0003800000 */
[----:B------:R-:W-:Y:S01]  /*13e0*/  STG.E desc[UR6][R2.64], R29 ;  /* 0x0000001d02007986 */ /* 0x000fe2000c101906 */
[----:B------:R-:W-:Y:S05]  /*13f0*/  EXIT ;  /* 0x000000000000794d */ /* 0x000fea0003800000 */
.L_x_0:
[----:B------:R-:W-:-:S00]  /*1400*/  BRA `(.L_x_0) ;  /* 0xfffffffc00fc7947 */ /* 0x000fc0000383ffff */
[----:B------:R-:W-:-:S00]  /*1410*/  NOP ;  /* 0x0000000000007918 */ /* 0x000fc00000000000 */
        /* <DEDUP_REMOVED lines=14> */
.L_x_1:


//--------------------- .nv.global.init           --------------------------
	.section	.nv.global.init,"aw",@progbits
.nv.global.init:
	.type		_$_str,@object
	.size		_$_str,(_$_str_$_2 - _$_str)
_$_str:
        /*0000*/ 	.byte	0x5f, 0x5f, 0x43, 0x55, 0x44, 0x41, 0x5f, 0x46, 0x54, 0x5a, 0x00
	.type		_$_str_$_2,@object
	.size		_$_str_$_2,(.L_1 - _$_str_$_2)
_$_str_$_2:
        /*000b*/ 	.byte	0x5f, 0x5f, 0x43, 0x55, 0x44, 0x41, 0x5f, 0x50, 0x52, 0x45, 0x43, 0x5f, 0x53, 0x51, 0x52, 0x54
        /*001b*/ 	.byte	0x00
.L_1:


//--------------------- .nv.shared.triton_per_fused__weight_norm_interface_0 --------------------------
	.section	.nv.shared.triton_per_fused__weight_norm_interface_0,"aw",@nobits
	.sectionflags	@""
	.align	16
	.zero		1024


//--------------------- .nv.constant0.triton_per_fused__weight_norm_interface_0 --------------------------
	.section	.nv.constant0.triton_per_fused__weight_norm_interface_0,"a",@progbits
	.sectionflags	@""
	.align	4
.nv.constant0.triton_per_fused__weight_norm_interface_0:
	.zero		568
